//
// Generated by NVIDIA NVVM Compiler
//
// Compiler Build ID: CL-36424714
// Cuda compilation tools, release 13.0, V13.0.88
// Based on NVVM 20.0.0
//

.version 9.0
.target sm_100
.address_size 64

	// .globl	_Z12cudaSayHellov
.extern .func  (.param .b32 func_retval0) vprintf
(
	.param .b64 vprintf_param_0,
	.param .b64 vprintf_param_1
)
;
.global .align 1 .b8 $str[42] = {84, 104, 114, 101, 97, 100, 32, 45, 32, 73, 68, 60, 37, 100, 44, 37, 100, 62, 32, 66, 108, 111, 99, 107, 60, 37, 100, 44, 37, 100, 62, 44, 32, 103, 116, 73, 68, 61, 37, 100, 10};

.visible .entry _Z12cudaSayHellov()
{
	.local .align 8 .b8 	__local_depot0[24];
	.reg .b64 	%SP;
	.reg .b64 	%SPL;
	.reg .b32 	%r<13>;
	.reg .b64 	%rd<5>;

	mov.u64 	%SPL, __local_depot0;
	cvta.local.u64 	%SP, %SPL;
	add.u64 	%rd1, %SP, 0;
	add.u64 	%rd2, %SPL, 0;
	mov.u32 	%r1, %tid.x;
	mov.u32 	%r2, %tid.y;
	mov.u32 	%r3, %ctaid.x;
	mov.u32 	%r4, %ctaid.y;
	mov.u32 	%r5, %ntid.x;
	mov.u32 	%r6, %ntid.y;
	mov.u32 	%r7, %nctaid.x;
	mad.lo.s32 	%r8, %r4, %r6, %r2;
	mad.lo.s32 	%r9, %r8, %r7, %r3;
	mad.lo.s32 	%r10, %r9, %r5, %r1;
	st.local.v2.u32 	[%rd2], {%r1, %r2};
	st.local.v2.u32 	[%rd2+8], {%r3, %r4};
	st.local.u32 	[%rd2+16], %r10;
	mov.u64 	%rd3, $str;
	cvta.global.u64 	%rd4, %rd3;
	{ // callseq 0, 0
	.param .b64 param0;
	st.param.b64 	[param0], %rd4;
	.param .b64 param1;
	st.param.b64 	[param1], %rd1;
	.param .b32 retval0;
	call.uni (retval0), 
	vprintf, 
	(
	param0, 
	param1
	);
	ld.param.b32 	%r11, [retval0];
	} // callseq 0
	ret;

}


// ===== COMPILED SASS (sm_100) =====

	.target	sm_100

	.elftype	@"ET_EXEC"


//--------------------- .note.nv.tkinfo           --------------------------
	.section	.note.nv.tkinfo,"",@"SHT_NOTE"
	.sectionflags	@"SHF_NOTE_NV_TKINFO"
	.tkinfo
        /*0018*/ 	.word	0x00000002
        /*0030*/ 	.string	""
        /*0030*/ 	.string	"ptxas"
        /*0030*/ 	.string	"Cuda compilation tools, release 13.0, V13.0.88"
        /*0030*/ 	.string	"Build cuda_13.0.r13.0/compiler.36424714_0"
        /*0030*/ 	.string	"-arch sm_100 -m 64 "



//--------------------- .note.nv.cuinfo           --------------------------
	.section	.note.nv.cuinfo,"",@"SHT_NOTE"
	.sectionflags	@"SHF_NOTE_NV_CUINFO"
        /*0018*/ 	.short	0x0002
        /*001a*/ 	.short	0x0064
        /*001c*/ 	.short	0x0082
	.zero		2


//--------------------- .nv.info                  --------------------------
	.section	.nv.info,"",@"SHT_CUDA_INFO"
	.align	4


	//----- nvinfo : EIATTR_REGCOUNT
	.align		4
        /*0000*/ 	.byte	0x04, 0x2f
        /*0002*/ 	.short	(.L_2 - .L_1)
	.align		4
.L_1:
        /*0004*/ 	.word	index@(_Z12cudaSayHellov)
        /*0008*/ 	.word	0x00000018


	//----- nvinfo : EIATTR_FRAME_SIZE
	.align		4
.L_2:
        /*000c*/ 	.byte	0x04, 0x11
        /*000e*/ 	.short	(.L_4 - .L_3)
	.align		4
.L_3:
        /*0010*/ 	.word	index@(_Z12cudaSayHellov)
        /*0014*/ 	.word	0x00000018


	//----- nvinfo : EIATTR_MIN_STACK_SIZE
	.align		4
.L_4:
        /*0018*/ 	.byte	0x04, 0x12
        /*001a*/ 	.short	(.L_6 - .L_5)
	.align		4
.L_5:
        /*001c*/ 	.word	index@(_Z12cudaSayHellov)
        /*0020*/ 	.word	0x00000018
.L_6:


//--------------------- .nv.compat                --------------------------
	.section	.nv.compat,"",@"SHT_CUDA_COMPAT_INFO"
	.align	4
        /*0000*/ 	.byte	0x02, 0x09, 0x00, 0x00, 0x02, 0x02, 0x01, 0x00, 0x02, 0x05, 0x05, 0x00, 0x03, 0x07, 0x01, 0x01
        /*0010*/ 	.byte	0x02, 0x03, 0x00, 0x00, 0x02, 0x06, 0x01, 0x00, 0x04, 0x0b, 0x08, 0x00, 0x09, 0x00, 0x00, 0x00
        /*0020*/ 	.byte	0x00, 0x00, 0x00, 0x00


//--------------------- .nv.info._Z12cudaSayHellov --------------------------
	.section	.nv.info._Z12cudaSayHellov,"",@"SHT_CUDA_INFO"
	.sectionflags	@""
	.align	4


	//----- nvinfo : EIATTR_CUDA_API_VERSION
	.align		4
        /*0000*/ 	.byte	0x04, 0x37
        /*0002*/ 	.short	(.L_8 - .L_7)
.L_7:
        /*0004*/ 	.word	0x00000082


	//----- nvinfo : EIATTR_SPARSE_MMA_MASK
	.align		4
.L_8:
        /*0008*/ 	.byte	0x03, 0x50
        /*000a*/ 	.short	0x0000


	//----- nvinfo : EIATTR_MAXREG_COUNT
	.align		4
        /*000c*/ 	.byte	0x03, 0x1b
        /*000e*/ 	.short	0x00ff


	//----- nvinfo : EIATTR_EXTERNS
	.align		4
        /*0010*/ 	.byte	0x04, 0x0f
        /*0012*/ 	.short	(.L_10 - .L_9)


	//   ....[0]....
	.align		4
.L_9:
        /*0014*/ 	.word	index@(vprintf)


	//----- nvinfo : EIATTR_MERCURY_ISA_VERSION
	.align		4
.L_10:
        /*0018*/ 	.byte	0x03, 0x5f
        /*001a*/ 	.short	0x0101


	//----- nvinfo : EIATTR_VRC_CTA_INIT_COUNT
	.align		4
        /*001c*/ 	.byte	0x02, 0x4a
	.zero		1
	.zero		1


	//----- nvinfo : EIATTR_SYSCALL_OFFSETS
	.align		4
        /*0020*/ 	.byte	0x04, 0x46
        /*0022*/ 	.short	(.L_12 - .L_11)


	//   ....[0]....
.L_11:
        /*0024*/ 	.word	0x00000190


	//----- nvinfo : EIATTR_EXIT_INSTR_OFFSETS
	.align		4
.L_12:
        /*0028*/ 	.byte	0x04, 0x1c
        /*002a*/ 	.short	(.L_14 - .L_13)


	//   ....[0]....
.L_13:
        /*002c*/ 	.word	0x000001a0


	//----- nvinfo : EIATTR_SW_WAR
	.align		4
.L_14:
        /*0030*/ 	.byte	0x04, 0x36
        /*0032*/ 	.short	(.L_16 - .L_15)
.L_15:
        /*0034*/ 	.word	0x00000008
.L_16:


//--------------------- .nv.callgraph             --------------------------
	.section	.nv.callgraph,"",@"SHT_CUDA_CALLGRAPH"
	.align	4
	.sectionentsize	8
	.align		4
        /*0000*/ 	.word	0x00000000
	.align		4
        /*0004*/ 	.word	0xffffffff
	.align		4
        /*0008*/ 	.word	index@(_Z12cudaSayHellov)
	.align		4
        /*000c*/ 	.word	index@(vprintf)
	.align		4
        /*0010*/ 	.word	0x00000000
	.align		4
        /*0014*/ 	.word	0xfffffffe
	.align		4
        /*0018*/ 	.word	0x00000000
	.align		4
        /*001c*/ 	.word	0xfffffffd
	.align		4
        /*0020*/ 	.word	0x00000000
	.align		4
        /*0024*/ 	.word	0xfffffffc


//--------------------- .nv.constant4             --------------------------
	.section	.nv.constant4,"a",@progbits
	.align	8
	.align		8
.nv.constant4:
        /*0000*/ 	.dword	vprintf
	.align		8
        /*0008*/ 	.dword	$str


//--------------------- .text._Z12cudaSayHellov   --------------------------
	.section	.text._Z12cudaSayHellov,"ax",@progbits
	.align	128
        .global         _Z12cudaSayHellov
        .type           _Z12cudaSayHellov,@function
        .size           _Z12cudaSayHellov,(.L_x_2 - _Z12cudaSayHellov)
        .other          _Z12cudaSayHellov,@"STO_CUDA_ENTRY STV_DEFAULT"
_Z12cudaSayHellov:
.text._Z12cudaSayHellov:
[----:B------:R-:W0:Y:S01]  /*0000*/  LDC R1, c[0x0][0x37c] ;  /* 0x0000df00ff017b82 */ /* 0x000e220000000800 */
[----:B------:R-:W1:Y:S01]  /*0010*/  S2R R9, SR_TID.Y ;  /* 0x0000000000097919 */ /* 0x000e620000002200 */
[----:B------:R-:W2:Y:S01]  /*0020*/  LDCU UR5, c[0x0][0x2fc] ;  /* 0x00005f80ff0577ac */ /* 0x000ea20008000800 */
[----:B------:R-:W-:Y:S01]  /*0030*/  MOV R2, 0x0 ;  /* 0x0000000000027802 */ /* 0x000fe20000000f00 */
[----:B0-----:R-:W-:Y:S01]  /*0040*/  VIADD R1, R1, 0xffffffe8 ;  /* 0xffffffe801017836 */ /* 0x001fe20000000000 */
[----:B------:R-:W1:Y:S01]  /*0050*/  S2R R11, SR_CTAID.Y ;  /* 0x00000000000b7919 */ /* 0x000e620000002600 */
[----:B------:R-:W0:Y:S01]  /*0060*/  LDCU UR6, c[0x0][0x360] ;  /* 0x00006c00ff0677ac */ /* 0x000e220008000800 */
[----:B------:R-:W3:Y:S01]  /*0070*/  S2R R10, SR_CTAID.X ;  /* 0x00000000000a7919 */ /* 0x000ee20000002500 */
[----:B------:R-:W1:Y:S01]  /*0080*/  LDCU UR4, c[0x0][0x364] ;  /* 0x00006c80ff0477ac */ /* 0x000e620008000800 */
[----:B------:R-:W0:Y:S01]  /*0090*/  S2R R8, SR_TID.X ;  /* 0x0000000000087919 */ /* 0x000e220000002100 */
[----:B------:R-:W3:Y:S01]  /*00a0*/  LDCU UR7, c[0x0][0x370] ;  /* 0x00006e00ff0777ac */ /* 0x000ee20008000800 */
[----:B-1----:R-:W-:Y:S01]  /*00b0*/  IMAD R3, R11, UR4, R9 ;  /* 0x000000040b037c24 */ /* 0x002fe2000f8e0209 */
[----:B------:R-:W1:Y:S03]  /*00c0*/  LDCU UR4, c[0x0][0x2f8] ;  /* 0x00005f00ff0477ac */ /* 0x000e660008000800 */
[----:B---3--:R-:W-:Y:S01]  /*00d0*/  IMAD R3, R3, UR7, R10 ;  /* 0x0000000703037c24 */ /* 0x008fe2000f8e020a */
[----:B------:R3:W-:Y:S03]  /*00e0*/  STL.64 [R1+0x8], R10 ;  /* 0x0000080a01007387 */ /* 0x0007e60000100a00 */
[----:B0-----:R-:W-:Y:S01]  /*00f0*/  IMAD R0, R3, UR6, R8 ;  /* 0x0000000603007c24 */ /* 0x001fe2000f8e0208 */
[----:B------:R3:W-:Y:S01]  /*0100*/  STL.64 [R1], R8 ;  /* 0x0000000801007387 */ /* 0x0007e20000100a00 */
[----:B------:R-:W0:Y:S01]  /*0110*/  LDC.64 R2, c[0x4][R2] ;  /* 0x0100000002027b82 */ /* 0x000e220000000a00 */
[----:B------:R-:W4:Y:S02]  /*0120*/  LDCU.64 UR6, c[0x4][0x8] ;  /* 0x01000100ff0677ac */ /* 0x000f240008000a00 */
[----:B------:R3:W-:Y:S01]  /*0130*/  STL [R1+0x10], R0 ;  /* 0x0000100001007387 */ /* 0x0007e20000100800 */
[----:B-1----:R-:W-:-:S04]  /*0140*/  IADD3 R6, P0, PT, R1, UR4, RZ ;  /* 0x0000000401067c10 */ /* 0x002fc8000ff1e0ff */
[----:B--2---:R-:W-:Y:S01]  /*0150*/  IADD3.X R7, PT, PT, RZ, UR5, RZ, P0, !PT ;  /* 0x00000005ff077c10 */ /* 0x004fe200087fe4ff */
[----:B----4-:R-:W-:Y:S01]  /*0160*/  IMAD.U32 R4, RZ, RZ, UR6 ;  /* 0x00000006ff047e24 */ /* 0x010fe2000f8e00ff */
[----:B---3--:R-:W-:-:S07]  /*0170*/  MOV R5, UR7 ;  /* 0x0000000700057c02 */ /* 0x008fce0008000f00 */
[----:B------:R-:W-:-:S07]  /*0180*/  LEPC R20, `(.L_x_0) ;  /* 0x000000001014794e */ /* 0x000fce0000000000 */
[----:B0-----:R-:W-:Y:S05]  /*0190*/  CALL.ABS.NOINC R2 ;  /* 0x0000000002007343 */ /* 0x001fea0003c00000 */
.L_x_0:
[----:B------:R-:W-:Y:S05]  /*01a0*/  EXIT ;  /* 0x000000000000794d */ /* 0x000fea0003800000 */
.L_x_1:
[----:B------:R-:W-:-:S00]  /*01b0*/  BRA `(.L_x_1) ;  /* 0xfffffffc00fc7947 */ /* 0x000fc0000383ffff */
[----:B------:R-:W-:-:S00]  /*01c0*/  NOP ;  /* 0x0000000000007918 */ /* 0x000fc00000000000 */
        /* <DEDUP_REMOVED lines=11> */
.L_x_2:


//--------------------- .nv.global.init           --------------------------
	.section	.nv.global.init,"aw",@progbits
.nv.global.init:
	.type		$str,@object
	.size		$str,(.L_0 - $str)
$str:
        /*0000*/ 	.byte	0x54, 0x68, 0x72, 0x65, 0x61, 0x64, 0x20, 0x2d, 0x20, 0x49, 0x44, 0x3c, 0x25, 0x64, 0x2c, 0x25
        /*0010*/ 	.byte	0x64, 0x3e, 0x20, 0x42, 0x6c, 0x6f, 0x63, 0x6b, 0x3c, 0x25, 0x64, 0x2c, 0x25, 0x64, 0x3e, 0x2c
        /*0020*/ 	.byte	0x20, 0x67, 0x74, 0x49, 0x44, 0x3d, 0x25, 0x64, 0x0a, 0x00
.L_0:


//--------------------- .nv.shared.reserved.0     --------------------------
	.section	.nv.shared.reserved.0,"aw",@nobits
	.weak		__nv_reservedSMEM_offset_0_alias
	.size		__nv_reservedSMEM_offset_0_alias, 0, 64
	.other		__nv_reservedSMEM_offset_0_alias,@"STO_CUDA_RESERVED_SHARED STV_DEFAULT"
__nv_reservedSMEM_offset_0_alias:
	.zero		0
	.zero		64


//--------------------- .nv.constant0._Z12cudaSayHellov --------------------------
	.section	.nv.constant0._Z12cudaSayHellov,"a",@progbits
	.sectionflags	@""
	.align	4
.nv.constant0._Z12cudaSayHellov:
	.zero		896


//--------------------- SYMBOLS --------------------------

	.type		.nv.reservedSmem.offset0,@object
	.size		.nv.reservedSmem.offset0,0x4
	.type		vprintf,@function
